	.headerflags	@"EF_CUDA_TEXMODE_UNIFIED EF_CUDA_64BIT_ADDRESS EF_CUDA_ACCELERATORS EF_CUDA_SM90 EF_CUDA_VIRTUAL_SM(EF_CUDA_SM90)"
	.elftype	@"ET_EXEC"


//--------------------- .nv.info                  --------------------------
	.section	.nv.info,"",@"SHT_CUDA_INFO"
	.align	4


	//----- nvinfo : EIATTR_REGCOUNT
	.align		4
        /*0000*/ 	.byte	0x04, 0x2f
        /*0002*/ 	.short	(.L_3 - .L_2)
	.align		4
.L_2:
        /*0004*/ 	.word	index@(triton_poi_fused__native_batch_norm_legit_no_training_convolution_relu_8)
        /*0008*/ 	.word	0x00000016


	//----- nvinfo : EIATTR_MIN_STACK_SIZE
	.align		4
.L_3:
        /*000c*/ 	.byte	0x04, 0x12
        /*000e*/ 	.short	(.L_5 - .L_4)
	.align		4
.L_4:
        /*0010*/ 	.word	index@(triton_poi_fused__native_batch_norm_legit_no_training_convolution_relu_8)
        /*0014*/ 	.word	0x00000000


	//----- nvinfo : EIATTR_FRAME_SIZE
	.align		4
.L_5:
        /*0018*/ 	.byte	0x04, 0x11
        /*001a*/ 	.short	(.L_7 - .L_6)
	.align		4
.L_6:
        /*001c*/ 	.word	index@(triton_poi_fused__native_batch_norm_legit_no_training_convolution_relu_8)
        /*0020*/ 	.word	0x00000000


	//----- nvinfo : EIATTR_MIN_STACK_SIZE
	.align		4
.L_7:
        /*0024*/ 	.byte	0x04, 0x12
        /*0026*/ 	.short	(.L_9 - .L_8)
	.align		4
.L_8:
        /*0028*/ 	.word	index@(triton_poi_fused__native_batch_norm_legit_no_training_convolution_relu_8)
        /*002c*/ 	.word	0x00000000
.L_9:


//--------------------- .nv.info.triton_poi_fused__native_batch_norm_legit_no_training_convolution_relu_8 --------------------------
	.section	.nv.info.triton_poi_fused__native_batch_norm_legit_no_training_convolution_relu_8,"",@"SHT_CUDA_INFO"
	.sectionflags	@""
	.align	4


	//----- nvinfo : EIATTR_CUDA_API_VERSION
	.align		4
        /*0000*/ 	.byte	0x04, 0x37
        /*0002*/ 	.short	(.L_11 - .L_10)
.L_10:
        /*0004*/ 	.word	0x0000007c


	//----- nvinfo : EIATTR_KPARAM_INFO
	.align		4
.L_11:
        /*0008*/ 	.byte	0x04, 0x17
        /*000a*/ 	.short	(.L_13 - .L_12)
.L_12:
        /*000c*/ 	.word	0x00000000
        /*0010*/ 	.short	0x0007
        /*0012*/ 	.short	0x0038
        /*0014*/ 	.byte	0x00, 0xf0, 0x11, 0x00


	//----- nvinfo : EIATTR_KPARAM_INFO
	.align		4
.L_13:
        /*0018*/ 	.byte	0x04, 0x17
        /*001a*/ 	.short	(.L_15 - .L_14)
.L_14:
        /*001c*/ 	.word	0x00000000
        /*0020*/ 	.short	0x0006
        /*0022*/ 	.short	0x0030
        /*0024*/ 	.byte	0x00, 0xf4, 0x21, 0x00


	//----- nvinfo : EIATTR_KPARAM_INFO
	.align		4
.L_15:
        /*0028*/ 	.byte	0x04, 0x17
        /*002a*/ 	.short	(.L_17 - .L_16)
.L_16:
        /*002c*/ 	.word	0x00000000
        /*0030*/ 	.short	0x0005
        /*0032*/ 	.short	0x0028
        /*0034*/ 	.byte	0x00, 0xf4, 0x21, 0x00


	//----- nvinfo : EIATTR_KPARAM_INFO
	.align		4
.L_17:
        /*0038*/ 	.byte	0x04, 0x17
        /*003a*/ 	.short	(.L_19 - .L_18)
.L_18:
        /*003c*/ 	.word	0x00000000
        /*0040*/ 	.short	0x0004
        /*0042*/ 	.short	0x0020
        /*0044*/ 	.byte	0x00, 0xf4, 0x21, 0x00


	//----- nvinfo : EIATTR_KPARAM_INFO
	.align		4
.L_19:
        /*0048*/ 	.byte	0x04, 0x17
        /*004a*/ 	.short	(.L_21 - .L_20)
.L_20:
        /*004c*/ 	.word	0x00000000
        /*0050*/ 	.short	0x0003
        /*0052*/ 	.short	0x0018
        /*0054*/ 	.byte	0x00, 0xf4, 0x21, 0x00


	//----- nvinfo : EIATTR_KPARAM_INFO
	.align		4
.L_21:
        /*0058*/ 	.byte	0x04, 0x17
        /*005a*/ 	.short	(.L_23 - .L_22)
.L_22:
        /*005c*/ 	.word	0x00000000
        /*0060*/ 	.short	0x0002
        /*0062*/ 	.short	0x0010
        /*0064*/ 	.byte	0x00, 0xf4, 0x21, 0x00


	//----- nvinfo : EIATTR_KPARAM_INFO
	.align		4
.L_23:
        /*0068*/ 	.byte	0x04, 0x17
        /*006a*/ 	.short	(.L_25 - .L_24)
.L_24:
        /*006c*/ 	.word	0x00000000
        /*0070*/ 	.short	0x0001
        /*0072*/ 	.short	0x0008
        /*0074*/ 	.byte	0x00, 0xf4, 0x21, 0x00


	//----- nvinfo : EIATTR_KPARAM_INFO
	.align		4
.L_25:
        /*0078*/ 	.byte	0x04, 0x17
        /*007a*/ 	.short	(.L_27 - .L_26)
.L_26:
        /*007c*/ 	.word	0x00000000
        /*0080*/ 	.short	0x0000
        /*0082*/ 	.short	0x0000
        /*0084*/ 	.byte	0x00, 0xf4, 0x21, 0x00


	//----- nvinfo : EIATTR_SPARSE_MMA_MASK
	.align		4
.L_27:
        /*0088*/ 	.byte	0x03, 0x50
        /*008a*/ 	.short	0x0000


	//----- nvinfo : EIATTR_MAXREG_COUNT
	.align		4
        /*008c*/ 	.byte	0x03, 0x1b
        /*008e*/ 	.short	0x00ff


	//----- nvinfo : EIATTR_EXIT_INSTR_OFFSETS
	.align		4
        /*0090*/ 	.byte	0x04, 0x1c
        /*0092*/ 	.short	(.L_29 - .L_28)


	//   ....[0]....
.L_28:
        /*0094*/ 	.word	0x000003b0


	//----- nvinfo : EIATTR_REQNTID
	.align		4
.L_29:
        /*0098*/ 	.byte	0x04, 0x10
        /*009a*/ 	.short	(.L_31 - .L_30)
.L_30:
        /*009c*/ 	.word	0x00000080
        /*00a0*/ 	.word	0x00000001
        /*00a4*/ 	.word	0x00000001


	//----- nvinfo : EIATTR_CBANK_PARAM_SIZE
	.align		4
.L_31:
        /*00a8*/ 	.byte	0x03, 0x19
        /*00aa*/ 	.short	0x003c


	//----- nvinfo : EIATTR_PARAM_CBANK
	.align		4
        /*00ac*/ 	.byte	0x04, 0x0a
        /*00ae*/ 	.short	(.L_33 - .L_32)
	.align		4
.L_32:
        /*00b0*/ 	.word	index@(.nv.constant0.triton_poi_fused__native_batch_norm_legit_no_training_convolution_relu_8)
        /*00b4*/ 	.short	0x0210
        /*00b6*/ 	.short	0x003c


	//----- nvinfo : EIATTR_SW_WAR
	.align		4
.L_33:
        /*00b8*/ 	.byte	0x04, 0x36
        /*00ba*/ 	.short	(.L_35 - .L_34)
.L_34:
        /*00bc*/ 	.word	0x00000008
.L_35:


//--------------------- .nv.callgraph             --------------------------
	.section	.nv.callgraph,"",@"SHT_CUDA_CALLGRAPH"
	.align	4
	.sectionentsize	8
	.align		4
        /*0000*/ 	.word	0x00000000
	.align		4
        /*0004*/ 	.word	0xffffffff
	.align		4
        /*0008*/ 	.word	0x00000000
	.align		4
        /*000c*/ 	.word	0xfffffffe
	.align		4
        /*0010*/ 	.word	0x00000000
	.align		4
        /*0014*/ 	.word	0xfffffffd
	.align		4
        /*0018*/ 	.word	0x00000000
	.align		4
        /*001c*/ 	.word	0xfffffffc


//--------------------- .nv.constant4             --------------------------
	.section	.nv.constant4,"a",@progbits
	.align	8
	.align		8
.nv.constant4:
        /*0000*/ 	.dword	_$_str
	.align		8
        /*0008*/ 	.dword	_$_str_$_2


//--------------------- .text.triton_poi_fused__native_batch_norm_legit_no_training_convolution_relu_8 --------------------------
	.section	.text.triton_poi_fused__native_batch_norm_legit_no_training_convolution_relu_8,"ax",@progbits
	.align	128
        .global         triton_poi_fused__native_batch_norm_legit_no_training_convolution_relu_8
        .type           triton_poi_fused__native_batch_norm_legit_no_training_convolution_relu_8,@function
        .size           triton_poi_fused__native_batch_norm_legit_no_training_convolution_relu_8,(.L_x_1 - triton_poi_fused__native_batch_norm_legit_no_training_convolution_relu_8)
        .other          triton_poi_fused__native_batch_norm_legit_no_training_convolution_relu_8,@"STO_CUDA_ENTRY STV_DEFAULT"
triton_poi_fused__native_batch_norm_legit_no_training_convolution_relu_8:
.text.triton_poi_fused__native_batch_norm_legit_no_training_convolution_relu_8:
[----:B------:R-:W-:Y:S01]  /*0000*/  LDC R1, c[0x0][0x28] ;  /* 0x00000a00ff017b82 */ /* 0x000fe20000000800 */
[----:B------:R-:W1:Y:S07]  /*0010*/  S2R R0, SR_TID.X ;  /* 0x0000000000007919 */ /* 0x000e6e0000002100 */
[----:B------:R-:W2:Y:S01]  /*0020*/  LDC.64 R14, c[0x0][0x228] ;  /* 0x00008a00ff0e7b82 */ /* 0x000ea20000000a00 */
[----:B------:R-:W-:Y:S01]  /*0030*/  ULDC.64 UR4, c[0x0][0x208] ;  /* 0x0000820000047ab9 */ /* 0x000fe20000000a00 */
[----:B------:R-:W3:Y:S06]  /*0040*/  S2R R5, SR_CTAID.X ;  /* 0x0000000000057919 */ /* 0x000eec0000002500 */
[----:B------:R-:W4:Y:S08]  /*0050*/  LDC.64 R10, c[0x0][0x218] ;  /* 0x00008600ff0a7b82 */ /* 0x000f300000000a00 */
[----:B------:R-:W5:Y:S08]  /*0060*/  LDC.64 R12, c[0x0][0x220] ;  /* 0x00008800ff0c7b82 */ /* 0x000f700000000a00 */
[----:B------:R-:W5:Y:S01]  /*0070*/  LDC.64 R16, c[0x0][0x230] ;  /* 0x00008c00ff107b82 */ /* 0x000f620000000a00 */
[----:B-1----:R-:W-:-:S02]  /*0080*/  SHF.L.U32 R0, R0, 0x1, RZ ;  /* 0x0000000100007819 */ /* 0x002fc400000006ff */
[----:B---3--:R-:W-:Y:S02]  /*0090*/  SHF.R.S32.HI R3, RZ, 0x17, R5 ;  /* 0x00000017ff037819 */ /* 0x008fe40000011405 */
[----:B------:R-:W-:Y:S02]  /*00a0*/  LOP3.LUT R0, R0, 0xfe, RZ, 0xc0, !PT ;  /* 0x000000fe00007812 */ /* 0x000fe400078ec0ff */
[----:B------:R-:W-:Y:S02]  /*00b0*/  SGXT R3, R3, 0x1 ;  /* 0x000000010303781a */ /* 0x000fe40000000200 */
[----:B------:R-:W-:Y:S02]  /*00c0*/  LEA R0, R5, R0, 0x8 ;  /* 0x0000000005007211 */ /* 0x000fe400078e40ff */
[----:B------:R-:W1:Y:S02]  /*00d0*/  LDC.64 R4, c[0x0][0x238] ;  /* 0x00008e00ff047b82 */ /* 0x000e640000000a00 */
[----:B------:R-:W-:-:S04]  /*00e0*/  LEA.HI R3, R3, R0, RZ, 0x8 ;  /* 0x0000000003037211 */ /* 0x000fc800078f40ff */
[----:B------:R-:W-:-:S04]  /*00f0*/  SHF.R.S32.HI R3, RZ, 0x8, R3 ;  /* 0x00000008ff037819 */ /* 0x000fc80000011403 */
[----:B------:R-:W-:-:S04]  /*0100*/  LEA.HI R2, R3, R3, RZ, 0x6 ;  /* 0x0000000303027211 */ /* 0x000fc800078f30ff */
[----:B------:R-:W-:-:S04]  /*0110*/  LOP3.LUT R2, R2, 0xffffffc0, RZ, 0xc0, !PT ;  /* 0xffffffc002027812 */ /* 0x000fc800078ec0ff */
[----:B------:R-:W-:Y:S02]  /*0120*/  IADD3 R19, R3, -R2, RZ ;  /* 0x8000000203137210 */ /* 0x000fe40007ffe0ff */
[----:B------:R-:W3:Y:S03]  /*0130*/  LDC.64 R2, c[0x0][0x210] ;  /* 0x00008400ff027b82 */ /* 0x000ee60000000a00 */
[----:B--2---:R-:W-:-:S05]  /*0140*/  IMAD.WIDE R14, R19, 0x4, R14 ;  /* 0x00000004130e7825 */ /* 0x004fca00078e020e */
[----:B------:R2:W2:Y:S01]  /*0150*/  LDG.E.EL R18, desc[UR4][R14.64] ;  /* 0x000000040e127981 */ /* 0x0004a2000c2e1900 */
[----:B----4-:R-:W-:-:S04]  /*0160*/  IMAD.WIDE R10, R19, 0x4, R10 ;  /* 0x00000004130a7825 */ /* 0x010fc800078e020a */
[----:B-----5:R-:W-:Y:S01]  /*0170*/  IMAD.WIDE R12, R19, 0x4, R12 ;  /* 0x00000004130c7825 */ /* 0x020fe200078e020c */
[----:B------:R4:W5:Y:S04]  /*0180*/  LDG.E.EL R8, desc[UR4][R10.64] ;  /* 0x000000040a087981 */ /* 0x000968000c2e1900 */
[----:B------:R-:W5:Y:S01]  /*0190*/  LDG.E.EL R9, desc[UR4][R12.64] ;  /* 0x000000040c097981 */ /* 0x000f62000c2e1900 */
[----:B---3--:R-:W-:-:S05]  /*01a0*/  IMAD.WIDE R2, R0, 0x4, R2 ;  /* 0x0000000400027825 */ /* 0x008fca00078e0202 */
[----:B------:R-:W5:Y:S01]  /*01b0*/  LDG.E.64 R6, desc[UR4][R2.64] ;  /* 0x0000000402067981 */ /* 0x000f62000c1e1b00 */
[----:B0-2---:R-:W-:-:S04]  /*01c0*/  IMAD.WIDE R14, R19, 0x4, R16 ;  /* 0x00000004130e7825 */ /* 0x005fc800078e0210 */
[----:B-1----:R-:W-:Y:S02]  /*01d0*/  IMAD.WIDE R16, R19, 0x4, R4 ;  /* 0x0000000413107825 */ /* 0x002fe400078e0204 */
[----:B------:R-:W2:Y:S01]  /*01e0*/  LDG.E.EL R14, desc[UR4][R14.64] ;  /* 0x000000040e0e7981 */ /* 0x000ea2000c2e1900 */
[----:B----4-:R-:W-:Y:S01]  /*01f0*/  HFMA2.MMA R10, -RZ, RZ, 1.625, 0 ;  /* 0x3e800000ff0a7435 */ /* 0x010fe200000001ff */
[----:B------:R-:W0:Y:S02]  /*0200*/  LDC.64 R4, c[0x0][0x240] ;  /* 0x00009000ff047b82 */ /* 0x000e240000000a00 */
[----:B------:R-:W2:Y:S01]  /*0210*/  LDG.E.EL R17, desc[UR4][R16.64] ;  /* 0x0000000410117981 */ /* 0x000ea2000c2e1900 */
[----:B0-----:R-:W-:-:S04]  /*0220*/  IMAD.WIDE R4, R0, 0x4, R4 ;  /* 0x0000000400047825 */ /* 0x001fc800078e0204 */
[----:B------:R-:W-:-:S04]  /*0230*/  FADD R18, R18, 9.9999997473787516356e-06 ;  /* 0x3727c5ac12127421 */ /* 0x000fc80000000000 */
[----:B------:R-:W0:Y:S02]  /*0240*/  MUFU.SQRT R19, R18 ;  /* 0x0000001200137308 */ /* 0x000e240000002000 */
[C---:B0-----:R-:W-:Y:S02]  /*0250*/  FSETP.GT.AND P0, PT, R19.reuse, 8.50705917302346158658e+37, PT ;  /* 0x7e8000001300780b */ /* 0x041fe40003f04000 */
[----:B------:R-:W-:-:S11]  /*0260*/  FSETP.GEU.AND P1, PT, R19, 1.175494350822287508e-38, PT ;  /* 0x008000001300780b */ /* 0x000fd60003f2e000 */
[----:B------:R-:W-:-:S04]  /*0270*/  @P0 FMUL R19, R19, 0.25 ;  /* 0x3e80000013130820 */ /* 0x000fc80000400000 */
[----:B------:R-:W-:-:S06]  /*0280*/  @!P1 FMUL R19, R19, 16777216 ;  /* 0x4b80000013139820 */ /* 0x000fcc0000400000 */
[----:B------:R-:W0:Y:S01]  /*0290*/  MUFU.RCP R19, R19 ;  /* 0x0000001300137308 */ /* 0x000e220000001000 */
[----:B------:R-:W-:Y:S01]  /*02a0*/  FSEL R10, R10, 1, P0 ;  /* 0x3f8000000a0a7808 */ /* 0x000fe20000000000 */
[--C-:B-----5:R-:W-:Y:S01]  /*02b0*/  FADD R6, R6, R8.reuse ;  /* 0x0000000806067221 */ /* 0x120fe20000000000 */
[----:B------:R-:W-:-:S03]  /*02c0*/  FADD R7, R7, R8 ;  /* 0x0000000807077221 */ /* 0x000fc60000000000 */
[----:B------:R-:W-:Y:S01]  /*02d0*/  @!P1 FMUL R10, R10, 16777216 ;  /* 0x4b8000000a0a9820 */ /* 0x000fe20000400000 */
[C---:B------:R-:W-:Y:S01]  /*02e0*/  FADD R8, -R9.reuse, R6 ;  /* 0x0000000609087221 */ /* 0x040fe20000000100 */
[----:B------:R-:W-:Y:S02]  /*02f0*/  FADD R9, -R9, R7 ;  /* 0x0000000709097221 */ /* 0x000fe40000000100 */
[----:B0-----:R-:W-:-:S04]  /*0300*/  FMUL R10, R19, R10 ;  /* 0x0000000a130a7220 */ /* 0x001fc80000400000 */
[-C--:B------:R-:W-:Y:S01]  /*0310*/  FMUL R8, R8, R10.reuse ;  /* 0x0000000a08087220 */ /* 0x080fe20000400000 */
[----:B------:R-:W-:-:S03]  /*0320*/  FMUL R10, R9, R10 ;  /* 0x0000000a090a7220 */ /* 0x000fc60000400000 */
[C-C-:B--2---:R-:W-:Y:S01]  /*0330*/  FFMA R8, R14.reuse, R8, R17.reuse ;  /* 0x000000080e087223 */ /* 0x144fe20000000011 */
[----:B------:R-:W-:-:S04]  /*0340*/  FFMA R10, R14, R10, R17 ;  /* 0x0000000a0e0a7223 */ /* 0x000fc80000000011 */
[----:B------:R-:W-:Y:S02]  /*0350*/  FSETP.GEU.AND P0, PT, R8, RZ, PT ;  /* 0x000000ff0800720b */ /* 0x000fe40003f0e000 */
[----:B------:R-:W-:Y:S02]  /*0360*/  FSETP.GEU.AND P1, PT, R10, RZ, PT ;  /* 0x000000ff0a00720b */ /* 0x000fe40003f2e000 */
[----:B------:R-:W-:Y:S02]  /*0370*/  FSEL R8, R8, RZ, P0 ;  /* 0x000000ff08087208 */ /* 0x000fe40000000000 */
[----:B------:R-:W-:Y:S01]  /*0380*/  FSEL R9, R10, RZ, P1 ;  /* 0x000000ff0a097208 */ /* 0x000fe20000800000 */
[----:B------:R-:W-:Y:S04]  /*0390*/  STG.E.64 desc[UR4][R2.64], R6 ;  /* 0x0000000602007986 */ /* 0x000fe8000c101b04 */
[----:B------:R-:W-:Y:S01]  /*03a0*/  STG.E.64 desc[UR4][R4.64], R8 ;  /* 0x0000000804007986 */ /* 0x000fe2000c101b04 */
[----:B------:R-:W-:Y:S05]  /*03b0*/  EXIT ;  /* 0x000000000000794d */ /* 0x000fea0003800000 */
.L_x_0:
[----:B------:R-:W-:-:S00]  /*03c0*/  BRA `(.L_x_0) ;  /* 0xfffffffc00fc7947 */ /* 0x000fc0000383ffff */
[----:B------:R-:W-:-:S00]  /*03d0*/  NOP ;  /* 0x0000000000007918 */ /* 0x000fc00000000000 */
        /* <DEDUP_REMOVED lines=10> */
.L_x_1:


//--------------------- .nv.global.init           --------------------------
	.section	.nv.global.init,"aw",@progbits
.nv.global.init:
	.type		_$_str,@object
	.size		_$_str,(_$_str_$_2 - _$_str)
_$_str:
        /*0000*/ 	.byte	0x5f, 0x5f, 0x43, 0x55, 0x44, 0x41, 0x5f, 0x46, 0x54, 0x5a, 0x00
	.type		_$_str_$_2,@object
	.size		_$_str_$_2,(.L_1 - _$_str_$_2)
_$_str_$_2:
        /*000b*/ 	.byte	0x5f, 0x5f, 0x43, 0x55, 0x44, 0x41, 0x5f, 0x50, 0x52, 0x45, 0x43, 0x5f, 0x53, 0x51, 0x52, 0x54
        /*001b*/ 	.byte	0x00
.L_1:


//--------------------- .nv.constant0.triton_poi_fused__native_batch_norm_legit_no_training_convolution_relu_8 --------------------------
	.section	.nv.constant0.triton_poi_fused__native_batch_norm_legit_no_training_convolution_relu_8,"a",@progbits
	.sectionflags	@""
	.align	4
.nv.constant0.triton_poi_fused__native_batch_norm_legit_no_training_convolution_relu_8:
	.zero		588
